//
// Generated by NVIDIA NVVM Compiler
//
// Compiler Build ID: CL-36424714
// Cuda compilation tools, release 13.0, V13.0.88
// Based on NVVM 20.0.0
//

.version 9.0
.target sm_100
.address_size 64

	// .globl	_Z12vecaddkernelPfS_S_i

.visible .entry _Z12vecaddkernelPfS_S_i(
	.param .u64 .ptr .align 1 _Z12vecaddkernelPfS_S_i_param_0,
	.param .u64 .ptr .align 1 _Z12vecaddkernelPfS_S_i_param_1,
	.param .u64 .ptr .align 1 _Z12vecaddkernelPfS_S_i_param_2,
	.param .u32 _Z12vecaddkernelPfS_S_i_param_3
)
{
	.reg .pred 	%p<2>;
	.reg .b32 	%r<6>;
	.reg .b32 	%f<4>;
	.reg .b64 	%rd<11>;

	ld.param.u64 	%rd1, [_Z12vecaddkernelPfS_S_i_param_0];
	ld.param.u64 	%rd2, [_Z12vecaddkernelPfS_S_i_param_1];
	ld.param.u64 	%rd3, [_Z12vecaddkernelPfS_S_i_param_2];
	ld.param.u32 	%r2, [_Z12vecaddkernelPfS_S_i_param_3];
	mov.u32 	%r3, %ntid.x;
	mov.u32 	%r4, %ctaid.x;
	mov.u32 	%r5, %tid.x;
	mad.lo.s32 	%r1, %r3, %r4, %r5;
	setp.ge.s32 	%p1, %r1, %r2;
	@%p1 bra 	$L__BB0_2;
	cvta.to.global.u64 	%rd4, %rd1;
	cvta.to.global.u64 	%rd5, %rd2;
	cvta.to.global.u64 	%rd6, %rd3;
	mul.wide.s32 	%rd7, %r1, 4;
	add.s64 	%rd8, %rd4, %rd7;
	ld.global.f32 	%f1, [%rd8];
	add.s64 	%rd9, %rd5, %rd7;
	ld.global.f32 	%f2, [%rd9];
	add.f32 	%f3, %f1, %f2;
	add.s64 	%rd10, %rd6, %rd7;
	st.global.f32 	[%rd10], %f3;
$L__BB0_2:
	ret;

}


// ===== COMPILED SASS (sm_100) =====

	.target	sm_100

	.elftype	@"ET_EXEC"


//--------------------- .note.nv.tkinfo           --------------------------
	.section	.note.nv.tkinfo,"",@"SHT_NOTE"
	.sectionflags	@"SHF_NOTE_NV_TKINFO"
	.tkinfo
        /*0018*/ 	.word	0x00000002
        /*0030*/ 	.string	""
        /*0030*/ 	.string	"ptxas"
        /*0030*/ 	.string	"Cuda compilation tools, release 13.0, V13.0.88"
        /*0030*/ 	.string	"Build cuda_13.0.r13.0/compiler.36424714_0"
        /*0030*/ 	.string	"-arch sm_100 -m 64 "



//--------------------- .note.nv.cuinfo           --------------------------
	.section	.note.nv.cuinfo,"",@"SHT_NOTE"
	.sectionflags	@"SHF_NOTE_NV_CUINFO"
        /*0018*/ 	.short	0x0002
        /*001a*/ 	.short	0x0064
        /*001c*/ 	.short	0x0082
	.zero		2


//--------------------- .nv.info                  --------------------------
	.section	.nv.info,"",@"SHT_CUDA_INFO"
	.align	4


	//----- nvinfo : EIATTR_REGCOUNT
	.align		4
        /*0000*/ 	.byte	0x04, 0x2f
        /*0002*/ 	.short	(.L_1 - .L_0)
	.align		4
.L_0:
        /*0004*/ 	.word	index@(_Z12vecaddkernelPfS_S_i)
        /*0008*/ 	.word	0x0000000c


	//----- nvinfo : EIATTR_FRAME_SIZE
	.align		4
.L_1:
        /*000c*/ 	.byte	0x04, 0x11
        /*000e*/ 	.short	(.L_3 - .L_2)
	.align		4
.L_2:
        /*0010*/ 	.word	index@(_Z12vecaddkernelPfS_S_i)
        /*0014*/ 	.word	0x00000000


	//----- nvinfo : EIATTR_MIN_STACK_SIZE
	.align		4
.L_3:
        /*0018*/ 	.byte	0x04, 0x12
        /*001a*/ 	.short	(.L_5 - .L_4)
	.align		4
.L_4:
        /*001c*/ 	.word	index@(_Z12vecaddkernelPfS_S_i)
        /*0020*/ 	.word	0x00000000
.L_5:


//--------------------- .nv.compat                --------------------------
	.section	.nv.compat,"",@"SHT_CUDA_COMPAT_INFO"
	.align	4
        /*0000*/ 	.byte	0x02, 0x09, 0x00, 0x00, 0x02, 0x02, 0x01, 0x00, 0x02, 0x05, 0x05, 0x00, 0x03, 0x07, 0x01, 0x01
        /*0010*/ 	.byte	0x02, 0x03, 0x00, 0x00, 0x02, 0x06, 0x01, 0x00, 0x04, 0x0b, 0x08, 0x00, 0x09, 0x00, 0x00, 0x00
        /*0020*/ 	.byte	0x00, 0x00, 0x00, 0x00


//--------------------- .nv.info._Z12vecaddkernelPfS_S_i --------------------------
	.section	.nv.info._Z12vecaddkernelPfS_S_i,"",@"SHT_CUDA_INFO"
	.sectionflags	@""
	.align	4


	//----- nvinfo : EIATTR_CUDA_API_VERSION
	.align		4
        /*0000*/ 	.byte	0x04, 0x37
        /*0002*/ 	.short	(.L_7 - .L_6)
.L_6:
        /*0004*/ 	.word	0x00000082


	//----- nvinfo : EIATTR_KPARAM_INFO
	.align		4
.L_7:
        /*0008*/ 	.byte	0x04, 0x17
        /*000a*/ 	.short	(.L_9 - .L_8)
.L_8:
        /*000c*/ 	.word	0x00000000
        /*0010*/ 	.short	0x0003
        /*0012*/ 	.short	0x0018
        /*0014*/ 	.byte	0x00, 0xf0, 0x11, 0x00


	//----- nvinfo : EIATTR_KPARAM_INFO
	.align		4
.L_9:
        /*0018*/ 	.byte	0x04, 0x17
        /*001a*/ 	.short	(.L_11 - .L_10)
.L_10:
        /*001c*/ 	.word	0x00000000
        /*0020*/ 	.short	0x0002
        /*0022*/ 	.short	0x0010
        /*0024*/ 	.byte	0x00, 0xf5, 0x21, 0x00


	//----- nvinfo : EIATTR_KPARAM_INFO
	.align		4
.L_11:
        /*0028*/ 	.byte	0x04, 0x17
        /*002a*/ 	.short	(.L_13 - .L_12)
.L_12:
        /*002c*/ 	.word	0x00000000
        /*0030*/ 	.short	0x0001
        /*0032*/ 	.short	0x0008
        /*0034*/ 	.byte	0x00, 0xf5, 0x21, 0x00


	//----- nvinfo : EIATTR_KPARAM_INFO
	.align		4
.L_13:
        /*0038*/ 	.byte	0x04, 0x17
        /*003a*/ 	.short	(.L_15 - .L_14)
.L_14:
        /*003c*/ 	.word	0x00000000
        /*0040*/ 	.short	0x0000
        /*0042*/ 	.short	0x0000
        /*0044*/ 	.byte	0x00, 0xf5, 0x21, 0x00


	//----- nvinfo : EIATTR_SPARSE_MMA_MASK
	.align		4
.L_15:
        /*0048*/ 	.byte	0x03, 0x50
        /*004a*/ 	.short	0x0000


	//----- nvinfo : EIATTR_MAXREG_COUNT
	.align		4
        /*004c*/ 	.byte	0x03, 0x1b
        /*004e*/ 	.short	0x00ff


	//----- nvinfo : EIATTR_MERCURY_ISA_VERSION
	.align		4
        /*0050*/ 	.byte	0x03, 0x5f
        /*0052*/ 	.short	0x0101


	//----- nvinfo : EIATTR_VRC_CTA_INIT_COUNT
	.align		4
        /*0054*/ 	.byte	0x02, 0x4a
	.zero		1
	.zero		1


	//----- nvinfo : EIATTR_EXIT_INSTR_OFFSETS
	.align		4
        /*0058*/ 	.byte	0x04, 0x1c
        /*005a*/ 	.short	(.L_17 - .L_16)


	//   ....[0]....
.L_16:
        /*005c*/ 	.word	0x00000070


	//   ....[1]....
        /*0060*/ 	.word	0x00000130


	//----- nvinfo : EIATTR_CBANK_PARAM_SIZE
	.align		4
.L_17:
        /*0064*/ 	.byte	0x03, 0x19
        /*0066*/ 	.short	0x001c


	//----- nvinfo : EIATTR_PARAM_CBANK
	.align		4
        /*0068*/ 	.byte	0x04, 0x0a
        /*006a*/ 	.short	(.L_19 - .L_18)
	.align		4
.L_18:
        /*006c*/ 	.word	index@(.nv.constant0._Z12vecaddkernelPfS_S_i)
        /*0070*/ 	.short	0x0380
        /*0072*/ 	.short	0x001c


	//----- nvinfo : EIATTR_SW_WAR
	.align		4
.L_19:
        /*0074*/ 	.byte	0x04, 0x36
        /*0076*/ 	.short	(.L_21 - .L_20)
.L_20:
        /*0078*/ 	.word	0x00000008
.L_21:


//--------------------- .nv.callgraph             --------------------------
	.section	.nv.callgraph,"",@"SHT_CUDA_CALLGRAPH"
	.align	4
	.sectionentsize	8
	.align		4
        /*0000*/ 	.word	0x00000000
	.align		4
        /*0004*/ 	.word	0xffffffff
	.align		4
        /*0008*/ 	.word	0x00000000
	.align		4
        /*000c*/ 	.word	0xfffffffe
	.align		4
        /*0010*/ 	.word	0x00000000
	.align		4
        /*0014*/ 	.word	0xfffffffd
	.align		4
        /*0018*/ 	.word	0x00000000
	.align		4
        /*001c*/ 	.word	0xfffffffc


//--------------------- .text._Z12vecaddkernelPfS_S_i --------------------------
	.section	.text._Z12vecaddkernelPfS_S_i,"ax",@progbits
	.align	128
        .global         _Z12vecaddkernelPfS_S_i
        .type           _Z12vecaddkernelPfS_S_i,@function
        .size           _Z12vecaddkernelPfS_S_i,(.L_x_1 - _Z12vecaddkernelPfS_S_i)
        .other          _Z12vecaddkernelPfS_S_i,@"STO_CUDA_ENTRY STV_DEFAULT"
_Z12vecaddkernelPfS_S_i:
.text._Z12vecaddkernelPfS_S_i:
[----:B------:R-:W-:Y:S01]  /*0000*/  LDC R1, c[0x0][0x37c] ;  /* 0x0000df00ff017b82 */ /* 0x000fe20000000800 */
[----:B------:R-:W0:Y:S01]  /*0010*/  S2R R9, SR_CTAID.X ;  /* 0x0000000000097919 */ /* 0x000e220000002500 */
[----:B------:R-:W0:Y:S01]  /*0020*/  LDCU UR4, c[0x0][0x360] ;  /* 0x00006c00ff0477ac */ /* 0x000e220008000800 */
[----:B------:R-:W0:Y:S01]  /*0030*/  S2R R0, SR_TID.X ;  /* 0x0000000000007919 */ /* 0x000e220000002100 */
[----:B------:R-:W1:Y:S01]  /*0040*/  LDCU UR5, c[0x0][0x398] ;  /* 0x00007300ff0577ac */ /* 0x000e620008000800 */
[----:B0-----:R-:W-:-:S05]  /*0050*/  IMAD R9, R9, UR4, R0 ;  /* 0x0000000409097c24 */ /* 0x001fca000f8e0200 */
[----:B-1----:R-:W-:-:S13]  /*0060*/  ISETP.GE.AND P0, PT, R9, UR5, PT ;  /* 0x0000000509007c0c */ /* 0x002fda000bf06270 */
[----:B------:R-:W-:Y:S05]  /*0070*/  @P0 EXIT ;  /* 0x000000000000094d */ /* 0x000fea0003800000 */
[----:B------:R-:W0:Y:S01]  /*0080*/  LDC.64 R2, c[0x0][0x380] ;  /* 0x0000e000ff027b82 */ /* 0x000e220000000a00 */
[----:B------:R-:W1:Y:S07]  /*0090*/  LDCU.64 UR4, c[0x0][0x358] ;  /* 0x00006b00ff0477ac */ /* 0x000e6e0008000a00 */
[----:B------:R-:W2:Y:S08]  /*00a0*/  LDC.64 R4, c[0x0][0x388] ;  /* 0x0000e200ff047b82 */ /* 0x000eb00000000a00 */
[----:B------:R-:W3:Y:S01]  /*00b0*/  LDC.64 R6, c[0x0][0x390] ;  /* 0x0000e400ff067b82 */ /* 0x000ee20000000a00 */
[----:B0-----:R-:W-:-:S06]  /*00c0*/  IMAD.WIDE R2, R9, 0x4, R2 ;  /* 0x0000000409027825 */ /* 0x001fcc00078e0202 */
[----:B-1----:R-:W4:Y:S01]  /*00d0*/  LDG.E R2, desc[UR4][R2.64] ;  /* 0x0000000402027981 */ /* 0x002f22000c1e1900 */
[----:B--2---:R-:W-:-:S06]  /*00e0*/  IMAD.WIDE R4, R9, 0x4, R4 ;  /* 0x0000000409047825 */ /* 0x004fcc00078e0204 */
[----:B------:R-:W4:Y:S01]  /*00f0*/  LDG.E R5, desc[UR4][R4.64] ;  /* 0x0000000404057981 */ /* 0x000f22000c1e1900 */
[----:B---3--:R-:W-:-:S04]  /*0100*/  IMAD.WIDE R6, R9, 0x4, R6 ;  /* 0x0000000409067825 */ /* 0x008fc800078e0206 */
[----:B----4-:R-:W-:-:S05]  /*0110*/  FADD R9, R2, R5 ;  /* 0x0000000502097221 */ /* 0x010fca0000000000 */
[----:B------:R-:W-:Y:S01]  /*0120*/  STG.E desc[UR4][R6.64], R9 ;  /* 0x0000000906007986 */ /* 0x000fe2000c101904 */
[----:B------:R-:W-:Y:S05]  /*0130*/  EXIT ;  /* 0x000000000000794d */ /* 0x000fea0003800000 */
.L_x_0:
[----:B------:R-:W-:-:S00]  /*0140*/  BRA `(.L_x_0) ;  /* 0xfffffffc00fc7947 */ /* 0x000fc0000383ffff */
[----:B------:R-:W-:-:S00]  /*0150*/  NOP ;  /* 0x0000000000007918 */ /* 0x000fc00000000000 */
        /* <DEDUP_REMOVED lines=10> */
.L_x_1:


//--------------------- .nv.shared.reserved.0     --------------------------
	.section	.nv.shared.reserved.0,"aw",@nobits
	.weak		__nv_reservedSMEM_offset_0_alias
	.size		__nv_reservedSMEM_offset_0_alias, 0, 64
	.other		__nv_reservedSMEM_offset_0_alias,@"STO_CUDA_RESERVED_SHARED STV_DEFAULT"
__nv_reservedSMEM_offset_0_alias:
	.zero		0
	.zero		64


//--------------------- .nv.constant0._Z12vecaddkernelPfS_S_i --------------------------
	.section	.nv.constant0._Z12vecaddkernelPfS_S_i,"a",@progbits
	.sectionflags	@""
	.align	4
.nv.constant0._Z12vecaddkernelPfS_S_i:
	.zero		924


//--------------------- SYMBOLS --------------------------

	.type		.nv.reservedSmem.offset0,@object
	.size		.nv.reservedSmem.offset0,0x4
